//
// Generated by NVIDIA NVVM Compiler
//
// Compiler Build ID: CL-36424714
// Cuda compilation tools, release 13.0, V13.0.88
// Based on NVVM 20.0.0
//

.version 9.0
.target sm_100
.address_size 64

	// .globl	block_matrix_multiply
// _ZZ21block_matrix_multiplyE3shA has been demoted
// _ZZ21block_matrix_multiplyE3shB has been demoted
// _ZZ21block_matrix_multiplyE3shC has been demoted

.visible .entry block_matrix_multiply(
	.param .u32 block_matrix_multiply_param_0,
	.param .u32 block_matrix_multiply_param_1,
	.param .u64 .ptr .align 1 block_matrix_multiply_param_2,
	.param .u64 .ptr .align 1 block_matrix_multiply_param_3,
	.param .u64 .ptr .align 1 block_matrix_multiply_param_4
)
{
	.reg .pred 	%p<31>;
	.reg .b16 	%rs<9>;
	.reg .b32 	%r<156>;
	.reg .b32 	%f<84>;
	.reg .b64 	%rd<26>;
	// demoted variable
	.shared .align 2 .b8 _ZZ21block_matrix_multiplyE3shA[512];
	// demoted variable
	.shared .align 2 .b8 _ZZ21block_matrix_multiplyE3shB[512];
	// demoted variable
	.shared .align 4 .b8 _ZZ21block_matrix_multiplyE3shC[1024];
	ld.param.u32 	%r73, [block_matrix_multiply_param_0];
	ld.param.u64 	%rd5, [block_matrix_multiply_param_2];
	ld.param.u64 	%rd6, [block_matrix_multiply_param_3];
	cvta.to.global.u64 	%rd1, %rd6;
	cvta.to.global.u64 	%rd2, %rd5;
	mov.u32 	%r74, %ctaid.y;
	shl.b32 	%r1, %r74, 4;
	mov.u32 	%r75, %ctaid.x;
	shl.b32 	%r2, %r75, 4;
	mov.u32 	%r76, %tid.y;
	mov.u32 	%r77, %ntid.x;
	mov.u32 	%r78, %tid.x;
	mad.lo.s32 	%r3, %r76, %r77, %r78;
	and.b32  	%r4, %r3, 31;
	setp.lt.u32 	%p1, %r3, 32;
	@%p1 bra 	$L__BB0_1;
	bra.uni 	$L__BB0_26;
$L__BB0_1:
	setp.gt.s32 	%p2, %r73, 0;
	mov.f32 	%f76, 0f00000000;
	mov.f32 	%f77, %f76;
	mov.f32 	%f78, %f76;
	mov.f32 	%f79, %f76;
	mov.f32 	%f80, %f76;
	mov.f32 	%f81, %f76;
	mov.f32 	%f82, %f76;
	mov.f32 	%f83, %f76;
	@%p2 bra 	$L__BB0_2;
	bra.uni 	$L__BB0_22;
$L__BB0_2:
	sub.s32 	%r80, %r73, %r1;
	min.s32 	%r5, %r80, 16;
	sub.s32 	%r6, %r73, %r2;
	and.b32  	%r7, %r3, 15;
	or.b32  	%r81, %r4, 96;
	shr.u32 	%r8, %r81, 4;
	shl.b32 	%r9, %r73, 3;
	add.s32 	%r82, %r8, %r1;
	mad.lo.s32 	%r10, %r73, %r82, %r7;
	or.b32  	%r83, %r4, 64;
	shr.u32 	%r11, %r83, 4;
	or.b32  	%r84, %r4, 32;
	shr.u32 	%r12, %r84, 4;
	shr.u32 	%r13, %r4, 4;
	mov.b32 	%r136, 0;
	mov.f32 	%f76, 0f00000000;
	mov.f32 	%f77, %f76;
	mov.f32 	%f78, %f76;
	mov.f32 	%f79, %f76;
	mov.f32 	%f80, %f76;
	mov.f32 	%f81, %f76;
	mov.f32 	%f82, %f76;
	mov.f32 	%f83, %f76;
$L__BB0_3:
	and.b32  	%r151, %r3, 31;
	shl.b32 	%r85, %r3, 1;
	and.b32  	%r86, %r85, 62;
	or.b32  	%r87, %r86, 128;
	mov.u32 	%r88, _ZZ21block_matrix_multiplyE3shB;
	add.s32 	%r139, %r88, %r87;
	mov.u32 	%r89, _ZZ21block_matrix_multiplyE3shA;
	add.s32 	%r137, %r89, %r87;
	sub.s32 	%r18, %r73, %r136;
	min.s32 	%r19, %r18, 16;
	add.s32 	%r90, %r8, %r136;
	add.s32 	%r91, %r2, %r7;
	mad.lo.s32 	%r150, %r73, %r90, %r91;
	add.s32 	%r148, %r10, %r136;
	add.s32 	%r92, %r11, %r136;
	mad.lo.s32 	%r147, %r73, %r92, %r91;
	add.s32 	%r93, %r11, %r1;
	mad.lo.s32 	%r94, %r73, %r93, %r7;
	add.s32 	%r145, %r94, %r136;
	add.s32 	%r95, %r12, %r136;
	mad.lo.s32 	%r144, %r73, %r95, %r91;
	add.s32 	%r96, %r12, %r1;
	mad.lo.s32 	%r97, %r73, %r96, %r7;
	add.s32 	%r142, %r97, %r136;
	add.s32 	%r98, %r13, %r1;
	mad.lo.s32 	%r99, %r73, %r98, %r7;
	add.s32 	%r140, %r99, %r136;
	add.s32 	%r100, %r13, %r136;
	mad.lo.s32 	%r138, %r73, %r100, %r91;
	mov.u32 	%r141, %r13;
	mov.u32 	%r143, %r12;
	mov.u32 	%r146, %r11;
	mov.u32 	%r149, %r8;
$L__BB0_4:
	setp.le.s32 	%p3, %r18, %r7;
	setp.ge.s32 	%p4, %r141, %r5;
	mov.f32 	%f68, 0f00000000;
	or.pred  	%p5, %p4, %p3;
	@%p5 bra 	$L__BB0_6;
	mul.wide.u32 	%rd7, %r140, 4;
	add.s64 	%rd8, %rd2, %rd7;
	ld.global.nc.f32 	%f68, [%rd8];
$L__BB0_6:
	setp.le.s32 	%p6, %r6, %r7;
	setp.ge.s32 	%p7, %r141, %r19;
	mov.f32 	%f69, 0f00000000;
	or.pred  	%p8, %p7, %p6;
	@%p8 bra 	$L__BB0_8;
	mul.wide.s32 	%rd9, %r138, 4;
	add.s64 	%rd10, %rd1, %rd9;
	ld.global.nc.f32 	%f69, [%rd10];
$L__BB0_8:
	// begin inline asm
	{  cvt.rn.f16.f32 %rs1, %f68;}

	// end inline asm
	st.shared.u16 	[%r137+-128], %rs1;
	// begin inline asm
	{  cvt.rn.f16.f32 %rs2, %f69;}

	// end inline asm
	st.shared.u16 	[%r139+-128], %rs2;
	setp.ge.s32 	%p10, %r143, %r5;
	mov.f32 	%f70, 0f00000000;
	or.pred  	%p11, %p10, %p3;
	@%p11 bra 	$L__BB0_10;
	mul.wide.u32 	%rd11, %r142, 4;
	add.s64 	%rd12, %rd2, %rd11;
	ld.global.nc.f32 	%f70, [%rd12];
$L__BB0_10:
	setp.ge.s32 	%p13, %r143, %r19;
	mov.f32 	%f71, 0f00000000;
	or.pred  	%p14, %p13, %p6;
	@%p14 bra 	$L__BB0_12;
	mul.wide.s32 	%rd13, %r144, 4;
	add.s64 	%rd14, %rd1, %rd13;
	ld.global.nc.f32 	%f71, [%rd14];
$L__BB0_12:
	// begin inline asm
	{  cvt.rn.f16.f32 %rs3, %f70;}

	// end inline asm
	st.shared.u16 	[%r137+-64], %rs3;
	// begin inline asm
	{  cvt.rn.f16.f32 %rs4, %f71;}

	// end inline asm
	st.shared.u16 	[%r139+-64], %rs4;
	setp.ge.s32 	%p16, %r146, %r5;
	mov.f32 	%f72, 0f00000000;
	or.pred  	%p17, %p16, %p3;
	@%p17 bra 	$L__BB0_14;
	mul.wide.u32 	%rd15, %r145, 4;
	add.s64 	%rd16, %rd2, %rd15;
	ld.global.nc.f32 	%f72, [%rd16];
$L__BB0_14:
	setp.ge.s32 	%p19, %r146, %r19;
	mov.f32 	%f73, 0f00000000;
	or.pred  	%p20, %p19, %p6;
	@%p20 bra 	$L__BB0_16;
	mul.wide.s32 	%rd17, %r147, 4;
	add.s64 	%rd18, %rd1, %rd17;
	ld.global.nc.f32 	%f73, [%rd18];
$L__BB0_16:
	// begin inline asm
	{  cvt.rn.f16.f32 %rs5, %f72;}

	// end inline asm
	st.shared.u16 	[%r137], %rs5;
	// begin inline asm
	{  cvt.rn.f16.f32 %rs6, %f73;}

	// end inline asm
	st.shared.u16 	[%r139], %rs6;
	setp.ge.s32 	%p22, %r149, %r5;
	mov.f32 	%f74, 0f00000000;
	or.pred  	%p23, %p22, %p3;
	@%p23 bra 	$L__BB0_18;
	mul.wide.u32 	%rd19, %r148, 4;
	add.s64 	%rd20, %rd2, %rd19;
	ld.global.nc.f32 	%f74, [%rd20];
$L__BB0_18:
	setp.ge.s32 	%p25, %r149, %r19;
	mov.f32 	%f75, 0f00000000;
	or.pred  	%p26, %p25, %p6;
	@%p26 bra 	$L__BB0_20;
	mul.wide.s32 	%rd21, %r150, 4;
	add.s64 	%rd22, %rd1, %rd21;
	ld.global.nc.f32 	%f75, [%rd22];
$L__BB0_20:
	// begin inline asm
	{  cvt.rn.f16.f32 %rs7, %f74;}

	// end inline asm
	st.shared.u16 	[%r137+64], %rs7;
	// begin inline asm
	{  cvt.rn.f16.f32 %rs8, %f75;}

	// end inline asm
	st.shared.u16 	[%r139+64], %rs8;
	add.s32 	%r43, %r151, 128;
	add.s32 	%r150, %r150, %r9;
	add.s32 	%r149, %r149, 8;
	add.s32 	%r148, %r148, %r9;
	add.s32 	%r147, %r147, %r9;
	add.s32 	%r146, %r146, 8;
	add.s32 	%r145, %r145, %r9;
	add.s32 	%r144, %r144, %r9;
	add.s32 	%r143, %r143, 8;
	add.s32 	%r142, %r142, %r9;
	add.s32 	%r141, %r141, 8;
	add.s32 	%r140, %r140, %r9;
	add.s32 	%r139, %r139, 256;
	add.s32 	%r138, %r138, %r9;
	add.s32 	%r137, %r137, 256;
	setp.lt.u32 	%p27, %r151, 128;
	mov.u32 	%r151, %r43;
	@%p27 bra 	$L__BB0_4;
	bar.sync 	0;
	mov.u32 	%r109, _ZZ21block_matrix_multiplyE3shA;
	mov.b32 	%r110, 16;
	wmma.load.a.sync.aligned.row.m16n16k16.shared.f16 	{%r111, %r112, %r113, %r114, %r115, %r116, %r117, %r118}, [%r109], %r110;
	mov.u32 	%r119, _ZZ21block_matrix_multiplyE3shB;
	wmma.load.b.sync.aligned.row.m16n16k16.shared.f16 	{%r120, %r121, %r122, %r123, %r124, %r125, %r126, %r127}, [%r119], %r110;
	wmma.mma.sync.aligned.row.row.m16n16k16.f32.f32 {%f83, %f82, %f81, %f80, %f79, %f78, %f77, %f76}, {%r111, %r112, %r113, %r114, %r115, %r116, %r117, %r118}, {%r120, %r121, %r122, %r123, %r124, %r125, %r126, %r127}, {%f83, %f82, %f81, %f80, %f79, %f78, %f77, %f76};
	bar.sync 	0;
	add.s32 	%r136, %r136, 16;
	setp.lt.s32 	%p28, %r136, %r73;
	@%p28 bra 	$L__BB0_3;
$L__BB0_22:
	ld.param.u64 	%rd25, [block_matrix_multiply_param_4];
	mov.u32 	%r128, _ZZ21block_matrix_multiplyE3shC;
	mov.b32 	%r129, 16;
	wmma.store.d.sync.aligned.row.m16n16k16.shared.f32 	[%r128], {%f83, %f82, %f81, %f80, %f79, %f78, %f77, %f76}, %r129;
	bar.sync 	0;
	and.b32  	%r130, %r3, 15;
	add.s32 	%r59, %r130, %r2;
	and.b32  	%r155, %r3, 31;
	shl.b32 	%r131, %r3, 2;
	and.b32  	%r132, %r131, 124;
	add.s32 	%r154, %r128, %r132;
	shr.u32 	%r133, %r155, 4;
	add.s32 	%r152, %r133, %r1;
	mad.lo.s32 	%r134, %r73, %r152, %r2;
	add.s32 	%r153, %r134, %r130;
	shl.b32 	%r64, %r73, 1;
	cvta.to.global.u64 	%rd3, %rd25;
$L__BB0_23:
	max.s32 	%r135, %r152, %r59;
	setp.ge.s32 	%p29, %r135, %r73;
	@%p29 bra 	$L__BB0_25;
	ld.shared.f32 	%f59, [%r154];
	mul.wide.s32 	%rd23, %r153, 4;
	add.s64 	%rd24, %rd3, %rd23;
	st.global.f32 	[%rd24], %f59;
$L__BB0_25:
	add.s32 	%r69, %r155, 32;
	add.s32 	%r154, %r154, 128;
	add.s32 	%r153, %r153, %r64;
	add.s32 	%r152, %r152, 2;
	setp.lt.u32 	%p30, %r155, 224;
	mov.u32 	%r155, %r69;
	@%p30 bra 	$L__BB0_23;
$L__BB0_26:
	ret;

}


// ===== COMPILED SASS (sm_100) =====

	.target	sm_100

	.elftype	@"ET_EXEC"


//--------------------- .note.nv.tkinfo           --------------------------
	.section	.note.nv.tkinfo,"",@"SHT_NOTE"
	.sectionflags	@"SHF_NOTE_NV_TKINFO"
	.tkinfo
        /*0018*/ 	.word	0x00000002
        /*0030*/ 	.string	""
        /*0030*/ 	.string	"ptxas"
        /*0030*/ 	.string	"Cuda compilation tools, release 13.0, V13.0.88"
        /*0030*/ 	.string	"Build cuda_13.0.r13.0/compiler.36424714_0"
        /*0030*/ 	.string	"-arch sm_100 -m 64 "



//--------------------- .note.nv.cuinfo           --------------------------
	.section	.note.nv.cuinfo,"",@"SHT_NOTE"
	.sectionflags	@"SHF_NOTE_NV_CUINFO"
        /*0018*/ 	.short	0x0002
        /*001a*/ 	.short	0x0064
        /*001c*/ 	.short	0x0082
	.zero		2


//--------------------- .nv.info                  --------------------------
	.section	.nv.info,"",@"SHT_CUDA_INFO"
	.align	4


	//----- nvinfo : EIATTR_REGCOUNT
	.align		4
        /*0000*/ 	.byte	0x04, 0x2f
        /*0002*/ 	.short	(.L_1 - .L_0)
	.align		4
.L_0:
        /*0004*/ 	.word	index@(block_matrix_multiply)
        /*0008*/ 	.word	0x00000028


	//----- nvinfo : EIATTR_FRAME_SIZE
	.align		4
.L_1:
        /*000c*/ 	.byte	0x04, 0x11
        /*000e*/ 	.short	(.L_3 - .L_2)
	.align		4
.L_2:
        /*0010*/ 	.word	index@(block_matrix_multiply)
        /*0014*/ 	.word	0x00000000


	//----- nvinfo : EIATTR_MIN_STACK_SIZE
	.align		4
.L_3:
        /*0018*/ 	.byte	0x04, 0x12
        /*001a*/ 	.short	(.L_5 - .L_4)
	.align		4
.L_4:
        /*001c*/ 	.word	index@(block_matrix_multiply)
        /*0020*/ 	.word	0x00000000
.L_5:


//--------------------- .nv.compat                --------------------------
	.section	.nv.compat,"",@"SHT_CUDA_COMPAT_INFO"
	.align	4
        /*0000*/ 	.byte	0x02, 0x09, 0x00, 0x00, 0x02, 0x02, 0x01, 0x00, 0x02, 0x05, 0x05, 0x00, 0x03, 0x07, 0x01, 0x01
        /*0010*/ 	.byte	0x02, 0x03, 0x00, 0x00, 0x02, 0x06, 0x01, 0x00, 0x04, 0x0b, 0x08, 0x00, 0x09, 0x00, 0x00, 0x00
        /*0020*/ 	.byte	0x00, 0x00, 0x00, 0x00


//--------------------- .nv.info.block_matrix_multiply --------------------------
	.section	.nv.info.block_matrix_multiply,"",@"SHT_CUDA_INFO"
	.sectionflags	@""
	.align	4


	//----- nvinfo : EIATTR_CUDA_API_VERSION
	.align		4
        /*0000*/ 	.byte	0x04, 0x37
        /*0002*/ 	.short	(.L_7 - .L_6)
.L_6:
        /*0004*/ 	.word	0x00000082


	//----- nvinfo : EIATTR_KPARAM_INFO
	.align		4
.L_7:
        /*0008*/ 	.byte	0x04, 0x17
        /*000a*/ 	.short	(.L_9 - .L_8)
.L_8:
        /*000c*/ 	.word	0x00000000
        /*0010*/ 	.short	0x0004
        /*0012*/ 	.short	0x0018
        /*0014*/ 	.byte	0x00, 0xf5, 0x21, 0x00


	//----- nvinfo : EIATTR_KPARAM_INFO
	.align		4
.L_9:
        /*0018*/ 	.byte	0x04, 0x17
        /*001a*/ 	.short	(.L_11 - .L_10)
.L_10:
        /*001c*/ 	.word	0x00000000
        /*0020*/ 	.short	0x0003
        /*0022*/ 	.short	0x0010
        /*0024*/ 	.byte	0x00, 0xf5, 0x21, 0x00


	//----- nvinfo : EIATTR_KPARAM_INFO
	.align		4
.L_11:
        /*0028*/ 	.byte	0x04, 0x17
        /*002a*/ 	.short	(.L_13 - .L_12)
.L_12:
        /*002c*/ 	.word	0x00000000
        /*0030*/ 	.short	0x0002
        /*0032*/ 	.short	0x0008
        /*0034*/ 	.byte	0x00, 0xf5, 0x21, 0x00


	//----- nvinfo : EIATTR_KPARAM_INFO
	.align		4
.L_13:
        /*0038*/ 	.byte	0x04, 0x17
        /*003a*/ 	.short	(.L_15 - .L_14)
.L_14:
        /*003c*/ 	.word	0x00000000
        /*0040*/ 	.short	0x0001
        /*0042*/ 	.short	0x0004
        /*0044*/ 	.byte	0x00, 0xf0, 0x11, 0x00


	//----- nvinfo : EIATTR_KPARAM_INFO
	.align		4
.L_15:
        /*0048*/ 	.byte	0x04, 0x17
        /*004a*/ 	.short	(.L_17 - .L_16)
.L_16:
        /*004c*/ 	.word	0x00000000
        /*0050*/ 	.short	0x0000
        /*0052*/ 	.short	0x0000
        /*0054*/ 	.byte	0x00, 0xf0, 0x11, 0x00


	//----- nvinfo : EIATTR_SPARSE_MMA_MASK
	.align		4
.L_17:
        /*0058*/ 	.byte	0x03, 0x50
        /*005a*/ 	.short	0x0000


	//----- nvinfo : EIATTR_WMMA_USED
	.align		4
        /*005c*/ 	.byte	0x01, 0x2b
	.zero		2


	//----- nvinfo : EIATTR_MAXREG_COUNT
	.align		4
        /*0060*/ 	.byte	0x03, 0x1b
        /*0062*/ 	.short	0x00ff


	//----- nvinfo : EIATTR_NUM_BARRIERS
	.align		4
        /*0064*/ 	.byte	0x02, 0x4c
        /*0066*/ 	.byte	0x01
	.zero		1


	//----- nvinfo : EIATTR_MERCURY_ISA_VERSION
	.align		4
        /*0068*/ 	.byte	0x03, 0x5f
        /*006a*/ 	.short	0x0101


	//----- nvinfo : EIATTR_VRC_CTA_INIT_COUNT
	.align		4
        /*006c*/ 	.byte	0x02, 0x4a
	.zero		1
	.zero		1


	//----- nvinfo : EIATTR_EXIT_INSTR_OFFSETS
	.align		4
        /*0070*/ 	.byte	0x04, 0x1c
        /*0072*/ 	.short	(.L_19 - .L_18)


	//   ....[0]....
.L_18:
        /*0074*/ 	.word	0x00000060


	//   ....[1]....
        /*0078*/ 	.word	0x00000d80


	//----- nvinfo : EIATTR_CRS_STACK_SIZE
	.align		4
.L_19:
        /*007c*/ 	.byte	0x04, 0x1e
        /*007e*/ 	.short	(.L_21 - .L_20)
.L_20:
        /*0080*/ 	.word	0x00000000


	//----- nvinfo : EIATTR_CBANK_PARAM_SIZE
	.align		4
.L_21:
        /*0084*/ 	.byte	0x03, 0x19
        /*0086*/ 	.short	0x0020


	//----- nvinfo : EIATTR_PARAM_CBANK
	.align		4
        /*0088*/ 	.byte	0x04, 0x0a
        /*008a*/ 	.short	(.L_23 - .L_22)
	.align		4
.L_22:
        /*008c*/ 	.word	index@(.nv.constant0.block_matrix_multiply)
        /*0090*/ 	.short	0x0380
        /*0092*/ 	.short	0x0020


	//----- nvinfo : EIATTR_SW_WAR
	.align		4
.L_23:
        /*0094*/ 	.byte	0x04, 0x36
        /*0096*/ 	.short	(.L_25 - .L_24)
.L_24:
        /*0098*/ 	.word	0x00000008
.L_25:


//--------------------- .nv.callgraph             --------------------------
	.section	.nv.callgraph,"",@"SHT_CUDA_CALLGRAPH"
	.align	4
	.sectionentsize	8
	.align		4
        /*0000*/ 	.word	0x00000000
	.align		4
        /*0004*/ 	.word	0xffffffff
	.align		4
        /*0008*/ 	.word	0x00000000
	.align		4
        /*000c*/ 	.word	0xfffffffe
	.align		4
        /*0010*/ 	.word	0x00000000
	.align		4
        /*0014*/ 	.word	0xfffffffd
	.align		4
        /*0018*/ 	.word	0x00000000
	.align		4
        /*001c*/ 	.word	0xfffffffc


//--------------------- .text.block_matrix_multiply --------------------------
	.section	.text.block_matrix_multiply,"ax",@progbits
	.align	128
        .global         block_matrix_multiply
        .type           block_matrix_multiply,@function
        .size           block_matrix_multiply,(.L_x_6 - block_matrix_multiply)
        .other          block_matrix_multiply,@"STO_CUDA_ENTRY STV_DEFAULT"
block_matrix_multiply:
.text.block_matrix_multiply:
[----:B------:R-:W-:Y:S01]  /*0000*/  LDC R1, c[0x0][0x37c] ;  /* 0x0000df00ff017b82 */ /* 0x000fe20000000800 */
[----:B------:R-:W0:Y:S01]  /*0010*/  S2R R0, SR_TID.Y ;  /* 0x0000000000007919 */ /* 0x000e220000002200 */
[----:B------:R-:W0:Y:S01]  /*0020*/  LDCU UR4, c[0x0][0x360] ;  /* 0x00006c00ff0477ac */ /* 0x000e220008000800 */
[----:B------:R-:W0:Y:S02]  /*0030*/  S2R R3, SR_TID.X ;  /* 0x0000000000037919 */ /* 0x000e240000002100 */
[----:B0-----:R-:W-:-:S05]  /*0040*/  IMAD R0, R0, UR4, R3 ;  /* 0x0000000400007c24 */ /* 0x001fca000f8e0203 */
[----:B------:R-:W-:-:S13]  /*0050*/  ISETP.GE.U32.AND P0, PT, R0, 0x20, PT ;  /* 0x000000200000780c */ /* 0x000fda0003f06070 */
[----:B------:R-:W-:Y:S05]  /*0060*/  @P0 EXIT ;  /* 0x000000000000094d */ /* 0x000fea0003800000 */
[----:B------:R-:W0:Y:S01]  /*0070*/  LDCU UR6, c[0x0][0x380] ;  /* 0x00007000ff0677ac */ /* 0x000e220008000800 */
[----:B------:R-:W1:Y:S01]  /*0080*/  S2UR UR4, SR_CTAID.Y ;  /* 0x00000000000479c3 */ /* 0x000e620000002600 */
[----:B------:R-:W-:Y:S02]  /*0090*/  CS2R R14, SRZ ;  /* 0x00000000000e7805 */ /* 0x000fe4000001ff00 */
[----:B------:R-:W-:Y:S01]  /*00a0*/  CS2R R12, SRZ ;  /* 0x00000000000c7805 */ /* 0x000fe2000001ff00 */
[----:B------:R-:W2:Y:S01]  /*00b0*/  LDCU.64 UR10, c[0x0][0x358] ;  /* 0x00006b00ff0a77ac */ /* 0x000ea20008000a00 */
[----:B------:R-:W-:Y:S02]  /*00c0*/  CS2R R10, SRZ ;  /* 0x00000000000a7805 */ /* 0x000fe4000001ff00 */
[----:B------:R-:W-:Y:S01]  /*00d0*/  CS2R R8, SRZ ;  /* 0x0000000000087805 */ /* 0x000fe2000001ff00 */
[----:B------:R-:W3:Y:S01]  /*00e0*/  S2UR UR5, SR_CTAID.X ;  /* 0x00000000000579c3 */ /* 0x000ee20000002500 */
[----:B0-----:R-:W-:-:S05]  /*00f0*/  IMAD.U32 R6, RZ, RZ, UR6 ;  /* 0x00000006ff067e24 */ /* 0x001fca000f8e00ff */
[----:B------:R-:W-:Y:S01]  /*0100*/  ISETP.GT.AND P0, PT, R6, RZ, PT ;  /* 0x000000ff0600720c */ /* 0x000fe20003f04270 */
[----:B-1----:R-:W-:Y:S02]  /*0110*/  USHF.L.U32 UR4, UR4, 0x4, URZ ;  /* 0x0000000404047899 */ /* 0x002fe400080006ff */
[----:B---3--:R-:W-:-:S10]  /*0120*/  USHF.L.U32 UR5, UR5, 0x4, URZ ;  /* 0x0000000405057899 */ /* 0x008fd400080006ff */
[----:B--2---:R-:W-:Y:S05]  /*0130*/  @!P0 BRA `(.L_x_0) ;  /* 0x00000008007c8947 */ /* 0x004fea0003800000 */
[C---:B------:R-:W-:Y:S01]  /*0140*/  LOP3.LUT R2, R0.reuse, 0x1f, RZ, 0xc0, !PT ;  /* 0x0000001f00027812 */ /* 0x040fe200078ec0ff */
[----:B------:R-:W-:Y:S01]  /*0150*/  IMAD R7, RZ, RZ, -UR4 ;  /* 0x80000004ff077e24 */ /* 0x000fe2000f8e02ff */
[----:B------:R-:W-:Y:S02]  /*0160*/  LOP3.LUT R5, R0, 0xf, RZ, 0xc0, !PT ;  /* 0x0000000f00057812 */ /* 0x000fe400078ec0ff */
[----:B------:R-:W-:Y:S02]  /*0170*/  CS2R R14, SRZ ;  /* 0x00000000000e7805 */ /* 0x000fe4000001ff00 */
[----:B------:R-:W-:Y:S02]  /*0180*/  LOP3.LUT R2, R2, 0x60, RZ, 0xfc, !PT ;  /* 0x0000006002027812 */ /* 0x000fe400078efcff */
[----:B------:R-:W-:Y:S02]  /*0190*/  CS2R R12, SRZ ;  /* 0x00000000000c7805 */ /* 0x000fe4000001ff00 */
[----:B------:R-:W-:-:S02]  /*01a0*/  CS2R R10, SRZ ;  /* 0x00000000000a7805 */ /* 0x000fc4000001ff00 */
[----:B------:R-:W-:Y:S02]  /*01b0*/  CS2R R8, SRZ ;  /* 0x0000000000087805 */ /* 0x000fe4000001ff00 */
[----:B------:R-:W-:Y:S01]  /*01c0*/  SHF.R.U32.HI R3, RZ, 0x4, R2 ;  /* 0x00000004ff037819 */ /* 0x000fe20000011602 */
[----:B------:R-:W-:-:S04]  /*01d0*/  VIADD R2, R6, -UR5 ;  /* 0x8000000506027c36 */ /* 0x000fc80008000000 */
[----:B------:R-:W-:Y:S01]  /*01e0*/  VIADD R4, R3, UR4 ;  /* 0x0000000403047c36 */ /* 0x000fe20008000000 */
[----:B------:R-:W-:Y:S02]  /*01f0*/  ISETP.GT.AND P0, PT, R2, R5, PT ;  /* 0x000000050200720c */ /* 0x000fe40003f04270 */
[-C--:B------:R-:W-:Y:S01]  /*0200*/  VIADDMNMX R3, R7, R6.reuse, 0x10, PT ;  /* 0x0000001007037446 */ /* 0x080fe20003800106 */
[----:B------:R-:W-:Y:S02]  /*0210*/  IMAD R4, R4, R6, R5 ;  /* 0x0000000604047224 */ /* 0x000fe400078e0205 */
[----:B------:R-:W-:-:S08]  /*0220*/  IMAD.MOV.U32 R5, RZ, RZ, RZ ;  /* 0x000000ffff057224 */ /* 0x000fd000078e00ff */
.L_x_3:
[----:B------:R-:W0:Y:S01]  /*0230*/  LDCU UR9, c[0x0][0x380] ;  /* 0x00007000ff0977ac */ /* 0x000e220008000800 */
[----:B------:R-:W1:Y:S01]  /*0240*/  S2UR UR8, SR_CgaCtaId ;  /* 0x00000000000879c3 */ /* 0x000e620000008800 */
[C---:B------:R-:W-:Y:S01]  /*0250*/  LOP3.LUT R18, R0.reuse, 0x1f, RZ, 0xc0, !PT ;  /* 0x0000001f00127812 */ /* 0x040fe200078ec0ff */
[C---:B------:R-:W-:Y:S01]  /*0260*/  IMAD.SHL.U32 R7, R0.reuse, 0x2, RZ ;  /* 0x0000000200077824 */ /* 0x040fe200078e00ff */
[----:B------:R-:W-:Y:S01]  /*0270*/  LOP3.LUT R17, R0, 0xf, RZ, 0xc0, !PT ;  /* 0x0000000f00117812 */ /* 0x000fe200078ec0ff */
[----:B------:R-:W-:Y:S01]  /*0280*/  UMOV UR6, 0x400 ;  /* 0x0000040000067882 */ /* 0x000fe20000000000 */
[C---:B------:R-:W-:Y:S01]  /*0290*/  LOP3.LUT R20, R18.reuse, 0x40, RZ, 0xfc, !PT ;  /* 0x0000004012147812 */ /* 0x040fe200078efcff */
[----:B------:R-:W-:Y:S01]  /*02a0*/  UIADD3 UR7, UPT, UPT, UR6, 0x200, URZ ;  /* 0x0000020006077890 */ /* 0x000fe2000fffe0ff */
[C---:B------:R-:W-:Y:S01]  /*02b0*/  LOP3.LUT R16, R18.reuse, 0x20, RZ, 0xfc, !PT ;  /* 0x0000002012107812 */ /* 0x040fe200078efcff */
[----:B------:R-:W2:Y:S01]  /*02c0*/  LDC R6, c[0x0][0x380] ;  /* 0x0000e000ff067b82 */ /* 0x000ea20000000800 */
[----:B------:R-:W-:Y:S01]  /*02d0*/  LOP3.LUT R2, R18, 0x60, RZ, 0xfc, !PT ;  /* 0x0000006012027812 */ /* 0x000fe200078efcff */
[----:B------:R-:W-:Y:S01]  /*02e0*/  VIADD R28, R17, UR5 ;  /* 0x00000005111c7c36 */ /* 0x000fe20008000000 */
[----:B------:R-:W-:Y:S01]  /*02f0*/  SHF.R.U32.HI R18, RZ, 0x4, R18 ;  /* 0x00000004ff127819 */ /* 0x000fe20000011612 */
[----:B------:R-:W-:Y:S01]  /*0300*/  BSSY.RECONVERGENT B0, `(.L_x_1) ;  /* 0x0000069000007945 */ /* 0x000fe20003800200 */
[----:B------:R-:W-:-:S02]  /*0310*/  SHF.R.U32.HI R20, RZ, 0x4, R20 ;  /* 0x00000004ff147819 */ /* 0x000fc40000011614 */
[----:B------:R-:W-:Y:S01]  /*0320*/  SHF.R.U32.HI R16, RZ, 0x4, R16 ;  /* 0x00000004ff107819 */ /* 0x000fe20000011610 */
[----:B------:R-:W-:Y:S01]  /*0330*/  VIADD R24, R18, UR4 ;  /* 0x0000000412187c36 */ /* 0x000fe20008000000 */
[----:B0-----:R-:W-:Y:S01]  /*0340*/  IADD3 R31, PT, PT, -R5, UR9, RZ ;  /* 0x00000009051f7c10 */ /* 0x001fe2000fffe1ff */
[----:B------:R-:W-:Y:S01]  /*0350*/  VIADD R32, R20, UR4 ;  /* 0x0000000414207c36 */ /* 0x000fe20008000000 */
[----:B------:R-:W-:Y:S01]  /*0360*/  SHF.R.U32.HI R2, RZ, 0x4, R2 ;  /* 0x00000004ff027819 */ /* 0x000fe20000011602 */
[----:B------:R-:W-:Y:S01]  /*0370*/  VIADD R22, R16, UR4 ;  /* 0x0000000410167c36 */ /* 0x000fe20008000000 */
[----:B------:R-:W-:Y:S01]  /*0380*/  ISETP.GT.AND P1, PT, R31, R17, PT ;  /* 0x000000111f00720c */ /* 0x000fe20003f24270 */
[--C-:B------:R-:W-:Y:S01]  /*0390*/  IMAD R24, R24, UR9, R17.reuse ;  /* 0x0000000918187c24 */ /* 0x100fe2000f8e0211 */
[----:B------:R-:W-:Y:S01]  /*03a0*/  LOP3.LUT R33, R0, 0x1f, RZ, 0xc0, !PT ;  /* 0x0000001f00217812 */ /* 0x000fe200078ec0ff */
[--C-:B------:R-:W-:Y:S01]  /*03b0*/  IMAD R32, R32, UR9, R17.reuse ;  /* 0x0000000920207c24 */ /* 0x100fe2000f8e0211 */
[----:B-1----:R-:W-:Y:S01]  /*03c0*/  ULEA UR7, UR8, UR7, 0x18 ;  /* 0x0000000708077291 */ /* 0x002fe2000f8ec0ff */
[----:B------:R-:W-:Y:S01]  /*03d0*/  IMAD R22, R22, UR9, R17 ;  /* 0x0000000916167c24 */ /* 0x000fe2000f8e0211 */
[----:B------:R-:W-:Y:S01]  /*03e0*/  LOP3.LUT R17, R7, 0x3e, RZ, 0xc0, !PT ;  /* 0x0000003e07117812 */ /* 0x000fe200078ec0ff */
[--C-:B------:R-:W-:Y:S01]  /*03f0*/  IMAD.IADD R21, R18, 0x1, R5.reuse ;  /* 0x0000000112157824 */ /* 0x100fe200078e0205 */
[----:B------:R-:W-:Y:S01]  /*0400*/  ULEA UR6, UR8, UR6, 0x18 ;  /* 0x0000000608067291 */ /* 0x000fe2000f8ec0ff */
[--C-:B------:R-:W-:Y:S01]  /*0410*/  IMAD.IADD R29, R2, 0x1, R5.reuse ;  /* 0x00000001021d7824 */ /* 0x100fe200078e0205 */
[----:B------:R-:W-:Y:S01]  /*0420*/  LOP3.LUT R17, R17, 0x80, RZ, 0xfc, !PT ;  /* 0x0000008011117812 */ /* 0x000fe200078efcff */
[--C-:B------:R-:W-:Y:S01]  /*0430*/  IMAD.IADD R7, R20, 0x1, R5.reuse ;  /* 0x0000000114077824 */ /* 0x100fe200078e0205 */
[----:B------:R-:W-:Y:S01]  /*0440*/  VIMNMX R31, PT, PT, R31, 0x10, PT ;  /* 0x000000101f1f7848 */ /* 0x000fe20003fe0100 */
[----:B------:R-:W-:-:S02]  /*0450*/  IMAD.IADD R19, R16, 0x1, R5 ;  /* 0x0000000110137824 */ /* 0x000fc400078e0205 */
[--C-:B------:R-:W-:Y:S01]  /*0460*/  IMAD R26, R21, UR9, R28.reuse ;  /* 0x00000009151a7c24 */ /* 0x100fe2000f8e021c */
[----:B------:R-:W-:Y:S01]  /*0470*/  IADD3 R21, PT, PT, R4, R5, RZ ;  /* 0x0000000504157210 */ /* 0x000fe20007ffe0ff */
[--C-:B------:R-:W-:Y:S02]  /*0480*/  IMAD R29, R29, UR9, R28.reuse ;  /* 0x000000091d1d7c24 */ /* 0x100fe4000f8e021c */
[--C-:B------:R-:W-:Y:S02]  /*0490*/  IMAD R7, R7, UR9, R28.reuse ;  /* 0x0000000907077c24 */ /* 0x100fe4000f8e021c */
[----:B------:R-:W-:Y:S02]  /*04a0*/  IMAD R28, R19, UR9, R28 ;  /* 0x00000009131c7c24 */ /* 0x000fe4000f8e021c */
[C---:B------:R-:W-:Y:S02]  /*04b0*/  VIADD R30, R17.reuse, UR7 ;  /* 0x00000007111e7c36 */ /* 0x040fe40008000000 */
[----:B------:R-:W-:-:S02]  /*04c0*/  VIADD R19, R17, UR6 ;  /* 0x0000000611137c36 */ /* 0x000fc40008000000 */
[--C-:B------:R-:W-:Y:S02]  /*04d0*/  IMAD.IADD R17, R24, 0x1, R5.reuse ;  /* 0x0000000118117824 */ /* 0x100fe400078e0205 */
[--C-:B------:R-:W-:Y:S02]  /*04e0*/  IMAD.IADD R32, R32, 0x1, R5.reuse ;  /* 0x0000000120207824 */ /* 0x100fe400078e0205 */
[----:B------:R-:W-:-:S07]  /*04f0*/  IMAD.IADD R27, R22, 0x1, R5 ;  /* 0x00000001161b7824 */ /* 0x000fce00078e0205 */
.L_x_2:
[C---:B------:R-:W-:Y:S02]  /*0500*/  ISETP.GE.OR P2, PT, R16.reuse, R3, !P1 ;  /* 0x000000031000720c */ /* 0x040fe40004f46670 */
[----:B------:R-:W-:Y:S02]  /*0510*/  CS2R R36, SRZ ;  /* 0x0000000000247805 */ /* 0x000fe4000001ff00 */
[----:B------:R-:W-:-:S09]  /*0520*/  ISETP.GE.OR P3, PT, R16, R31, !P0 ;  /* 0x0000001f1000720c */ /* 0x000fd20004766670 */
[----:B------:R-:W0:Y:S08]  /*0530*/  @!P2 LDC.64 R24, c[0x0][0x388] ;  /* 0x0000e200ff18ab82 */ /* 0x000e300000000a00 */
[----:B------:R-:W1:Y:S01]  /*0540*/  @!P3 LDC.64 R34, c[0x0][0x390] ;  /* 0x0000e400ff22bb82 */ /* 0x000e620000000a00 */
[----:B0-----:R-:W-:-:S05]  /*0550*/  @!P2 IMAD.WIDE.U32 R24, R27, 0x4, R24 ;  /* 0x000000041b18a825 */ /* 0x001fca00078e0018 */
[----:B------:R0:W3:Y:S01]  /*0560*/  @!P2 LDG.E.CONSTANT R36, desc[UR10][R24.64] ;  /* 0x0000000a1824a981 */ /* 0x0000e2000c1e9900 */
[----:B-1----:R-:W-:-:S04]  /*0570*/  @!P3 IMAD.WIDE R34, R28, 0x4, R34 ;  /* 0x000000041c22b825 */ /* 0x002fc800078e0222 */
[----:B0-----:R-:W-:-:S06]  /*0580*/  IMAD.MOV.U32 R25, RZ, RZ, RZ ;  /* 0x000000ffff197224 */ /* 0x001fcc00078e00ff */
[----:B------:R0:W3:Y:S01]  /*0590*/  @!P3 LDG.E.CONSTANT R25, desc[UR10][R34.64] ;  /* 0x0000000a2219b981 */ /* 0x0000e2000c1e9900 */
[C---:B------:R-:W-:Y:S02]  /*05a0*/  ISETP.GE.OR P3, PT, R18.reuse, R31, !P0 ;  /* 0x0000001f1200720c */ /* 0x040fe40004766670 */
[----:B------:R-:W-:Y:S02]  /*05b0*/  ISETP.GE.OR P2, PT, R18, R3, !P1 ;  /* 0x000000031200720c */ /* 0x000fe40004f46670 */
[----:B0-----:R-:W-:-:S09]  /*05c0*/  CS2R R34, SRZ ;  /* 0x0000000000227805 */ /* 0x001fd2000001ff00 */
[----:B------:R-:W0:Y:S02]  /*05d0*/  @!P3 LDC.64 R22, c[0x0][0x390] ;  /* 0x0000e400ff16bb82 */ /* 0x000e240000000a00 */
[----:B0-----:R-:W-:-:S05]  /*05e0*/  @!P3 IMAD.WIDE R22, R26, 0x4, R22 ;  /* 0x000000041a16b825 */ /* 0x001fca00078e0216 */
[----:B------:R0:W4:Y:S02]  /*05f0*/  @!P3 LDG.E.CONSTANT R35, desc[UR10][R22.64] ;  /* 0x0000000a1623b981 */ /* 0x000124000c1e9900 */
[----:B0-----:R-:W0:Y:S02]  /*0600*/  @!P2 LDC.64 R22, c[0x0][0x388] ;  /* 0x0000e200ff16ab82 */ /* 0x001e240000000a00 */
[----:B0-----:R-:W-:-:S05]  /*0610*/  @!P2 IMAD.WIDE.U32 R22, R17, 0x4, R22 ;  /* 0x000000041116a825 */ /* 0x001fca00078e0016 */
[----:B------:R0:W4:Y:S01]  /*0620*/  @!P2 LDG.E.CONSTANT R37, desc[UR10][R22.64] ;  /* 0x0000000a1625a981 */ /* 0x000122000c1e9900 */
[C---:B------:R-:W-:Y:S02]  /*0630*/  ISETP.GE.OR P2, PT, R20.reuse, R3, !P1 ;  /* 0x000000031400720c */ /* 0x040fe40004f46670 */
[----:B------:R-:W-:-:S13]  /*0640*/  ISETP.GE.OR P3, PT, R20, R31, !P0 ;  /* 0x0000001f1400720c */ /* 0x000fda0004766670 */
[----:B0-----:R-:W0:Y:S02]  /*0650*/  @!P3 LDC.64 R22, c[0x0][0x390] ;  /* 0x0000e400ff16bb82 */ /* 0x001e240000000a00 */
[----:B0-----:R-:W-:Y:S01]  /*0660*/  @!P3 IMAD.WIDE R22, R7, 0x4, R22 ;  /* 0x000000040716b825 */ /* 0x001fe200078e0216 */
[----:B---3--:R-:W-:-:S05]  /*0670*/  F2FP.F16.F32.PACK_AB R36, R25, R36 ;  /* 0x000000241924723e */ /* 0x008fca00000000ff */
[----:B------:R-:W0:Y:S02]  /*0680*/  @!P2 LDC.64 R24, c[0x0][0x388] ;  /* 0x0000e200ff18ab82 */ /* 0x000e240000000a00 */
[----:B0-----:R-:W-:-:S05]  /*0690*/  @!P2 IMAD.WIDE.U32 R24, R32, 0x4, R24 ;  /* 0x000000042018a825 */ /* 0x001fca00078e0018 */
[----:B------:R0:W3:Y:S01]  /*06a0*/  @!P2 LDG.E.CONSTANT R34, desc[UR10][R24.64] ;  /* 0x0000000a1822a981 */ /* 0x0000e2000c1e9900 */
[----:B----4-:R-:W-:-:S04]  /*06b0*/  F2FP.F16.F32.PACK_AB R35, R35, R37 ;  /* 0x000000252323723e */ /* 0x010fc800000000ff */
[C---:B0-----:R-:W-:Y:S02]  /*06c0*/  PRMT R25, R35.reuse, 0x7610, R25 ;  /* 0x0000761023197816 */ /* 0x041fe40000000019 */
[----:B------:R-:W-:Y:S01]  /*06d0*/  PRMT R37, R35, 0x7632, R37 ;  /* 0x0000763223257816 */ /* 0x000fe20000000025 */
[----:B------:R-:W-:-:S06]  /*06e0*/  IMAD.MOV.U32 R35, RZ, RZ, RZ ;  /* 0x000000ffff237224 */ /* 0x000fcc00078e00ff */
[----:B------:R0:W3:Y:S01]  /*06f0*/  @!P3 LDG.E.CONSTANT R35, desc[UR10][R22.64] ;  /* 0x0000000a1623b981 */ /* 0x0000e2000c1e9900 */
[C---:B------:R-:W-:Y:S02]  /*0700*/  ISETP.GE.OR P2, PT, R2.reuse, R3, !P1 ;  /* 0x000000030200720c */ /* 0x040fe40004f46670 */
[----:B------:R-:W-:Y:S01]  /*0710*/  ISETP.GE.OR P3, PT, R2, R31, !P0 ;  /* 0x0000001f0200720c */ /* 0x000fe20004766670 */
[----:B------:R1:W-:Y:S01]  /*0720*/  STS.U16 [R19+-0x80], R25 ;  /* 0xffff801913007388 */ /* 0x0003e20000000400 */
[----:B0-----:R-:W-:-:S03]  /*0730*/  PRMT R23, R36, 0x7610, R23 ;  /* 0x0000761024177816 */ /* 0x001fc60000000017 */
[----:B------:R-:W-:Y:S06]  /*0740*/  STS.U16 [R30+-0x80], R37 ;  /* 0xffff80251e007388 */ /* 0x000fec0000000400 */
[----:B-1----:R-:W0:Y:S01]  /*0750*/  @!P2 LDC.64 R24, c[0x0][0x388] ;  /* 0x0000e200ff18ab82 */ /* 0x002e220000000a00 */
[----:B------:R1:W-:Y:S07]  /*0760*/  STS.U16 [R19+-0x40], R23 ;  /* 0xffffc01713007388 */ /* 0x0003ee0000000400 */
[----:B-1----:R-:W1:Y:S01]  /*0770*/  @!P3 LDC.64 R22, c[0x0][0x390] ;  /* 0x0000e400ff16bb82 */ /* 0x002e620000000a00 */
[----:B------:R-:W-:Y:S01]  /*0780*/  PRMT R37, R36, 0x7632, R37 ;  /* 0x0000763224257816 */ /* 0x000fe20000000025 */
[----:B------:R-:W-:-:S02]  /*0790*/  IMAD.MOV.U32 R36, RZ, RZ, RZ ;  /* 0x000000ffff247224 */ /* 0x000fc400078e00ff */
[----:B0-----:R-:W-:-:S05]  /*07a0*/  @!P2 IMAD.WIDE.U32 R24, R21, 0x4, R24 ;  /* 0x000000041518a825 */ /* 0x001fca00078e0018 */
[----:B------:R-:W4:Y:S01]  /*07b0*/  @!P2 LDG.E.CONSTANT R36, desc[UR10][R24.64] ;  /* 0x0000000a1824a981 */ /* 0x000f22000c1e9900 */
[----:B-1----:R-:W-:Y:S01]  /*07c0*/  @!P3 IMAD.WIDE R22, R29, 0x4, R22 ;  /* 0x000000041d16b825 */ /* 0x002fe200078e0216 */
[----:B---3--:R-:W-:-:S03]  /*07d0*/  F2FP.F16.F32.PACK_AB R34, R35, R34 ;  /* 0x000000222322723e */ /* 0x008fc600000000ff */
[----:B------:R-:W-:-:S06]  /*07e0*/  IMAD.MOV.U32 R35, RZ, RZ, RZ ;  /* 0x000000ffff237224 */ /* 0x000fcc00078e00ff */
[----:B------:R0:W4:Y:S01]  /*07f0*/  @!P3 LDG.E.CONSTANT R35, desc[UR10][R22.64] ;  /* 0x0000000a1623b981 */ /* 0x000122000c1e9900 */
[----:B------:R-:W-:-:S03]  /*0800*/  ISETP.GE.U32.AND P2, PT, R33, 0x80, PT ;  /* 0x000000802100780c */ /* 0x000fc60003f46070 */
[----:B------:R-:W-:Y:S01]  /*0810*/  STS.U16 [R30+-0x40], R37 ;  /* 0xffffc0251e007388 */ /* 0x000fe20000000400 */
[----:B0-----:R-:W-:-:S03]  /*0820*/  PRMT R23, R34, 0x7632, R23 ;  /* 0x0000763222177816 */ /* 0x001fc60000000017 */
[----:B------:R-:W-:Y:S01]  /*0830*/  STS.U16 [R19], R34 ;  /* 0x0000002213007388 */ /* 0x000fe20000000400 */
[----:B------:R-:W-:-:S03]  /*0840*/  VIADD R33, R33, 0x80 ;  /* 0x0000008021217836 */ /* 0x000fc60000000000 */
[----:B------:R-:W-:Y:S01]  /*0850*/  STS.U16 [R30], R23 ;  /* 0x000000171e007388 */ /* 0x000fe20000000400 */
[----:B------:R-:W-:Y:S01]  /*0860*/  IADD3 R2, PT, PT, R2, 0x8, RZ ;  /* 0x0000000802027810 */ /* 0x000fe20007ffe0ff */
[----:B------:R-:W-:Y:S01]  /*0870*/  VIADD R20, R20, 0x8 ;  /* 0x0000000814147836 */ /* 0x000fe20000000000 */
[----:B--2---:R-:W-:Y:S01]  /*0880*/  LEA R29, R6, R29, 0x3 ;  /* 0x0000001d061d7211 */ /* 0x004fe200078e18ff */
[----:B------:R-:W-:Y:S02]  /*0890*/  VIADD R16, R16, 0x8 ;  /* 0x0000000810107836 */ /* 0x000fe40000000000 */
[----:B------:R-:W-:Y:S02]  /*08a0*/  VIADD R18, R18, 0x8 ;  /* 0x0000000812127836 */ /* 0x000fe40000000000 */
[C---:B------:R-:W-:Y:S02]  /*08b0*/  IMAD R27, R6.reuse, 0x8, R27 ;  /* 0x00000008061b7824 */ /* 0x040fe400078e021b */
[----:B------:R-:W-:-:S02]  /*08c0*/  IMAD R28, R6, 0x8, R28 ;  /* 0x00000008061c7824 */ /* 0x000fc400078e021c */
[C---:B------:R-:W-:Y:S02]  /*08d0*/  IMAD R26, R6.reuse, 0x8, R26 ;  /* 0x00000008061a7824 */ /* 0x040fe400078e021a */
[C---:B------:R-:W-:Y:S02]  /*08e0*/  IMAD R17, R6.reuse, 0x8, R17 ;  /* 0x0000000806117824 */ /* 0x040fe400078e0211 */
[C---:B------:R-:W-:Y:S02]  /*08f0*/  IMAD R32, R6.reuse, 0x8, R32 ;  /* 0x0000000806207824 */ /* 0x040fe400078e0220 */
[C---:B------:R-:W-:Y:S02]  /*0900*/  IMAD R7, R6.reuse, 0x8, R7 ;  /* 0x0000000806077824 */ /* 0x040fe400078e0207 */
[----:B------:R-:W-:Y:S01]  /*0910*/  IMAD R21, R6, 0x8, R21 ;  /* 0x0000000806157824 */ /* 0x000fe200078e0215 */
[----:B----4-:R-:W-:-:S04]  /*0920*/  F2FP.F16.F32.PACK_AB R35, R35, R36 ;  /* 0x000000242323723e */ /* 0x010fc800000000ff */
[----:B------:R-:W-:Y:S01]  /*0930*/  PRMT R25, R35, 0x7632, R25 ;  /* 0x0000763223197816 */ /* 0x000fe20000000019 */
[----:B------:R0:W-:Y:S04]  /*0940*/  STS.U16 [R19+0x40], R35 ;  /* 0x0000402313007388 */ /* 0x0001e80000000400 */
[----:B------:R1:W-:Y:S01]  /*0950*/  STS.U16 [R30+0x40], R25 ;  /* 0x000040191e007388 */ /* 0x0003e20000000400 */
[----:B0-----:R-:W-:Y:S02]  /*0960*/  VIADD R19, R19, 0x100 ;  /* 0x0000010013137836 */ /* 0x001fe40000000000 */
[----:B-1----:R-:W-:Y:S01]  /*0970*/  VIADD R30, R30, 0x100 ;  /* 0x000001001e1e7836 */ /* 0x002fe20000000000 */
[----:B------:R-:W-:Y:S06]  /*0980*/  @!P2 BRA `(.L_x_2) ;  /* 0xfffffff800dca947 */ /* 0x000fec000383ffff */
[----:B------:R-:W-:Y:S05]  /*0990*/  BSYNC.RECONVERGENT B0 ;  /* 0x0000000000007941 */ /* 0x000fea0003800200 */
.L_x_1:
[----:B------:R-:W0:Y:S01]  /*09a0*/  S2R R16, SR_LANEID ;  /* 0x0000000000107919 */ /* 0x000e220000000000 */
[----:B------:R-:W-:Y:S01]  /*09b0*/  VIADD R5, R5, 0x10 ;  /* 0x0000001005057836 */ /* 0x000fe20000000000 */
[----:B------:R-:W1:Y:S01]  /*09c0*/  S2R R17, SR_CgaCtaId ;  /* 0x0000000000117919 */ /* 0x000e620000008800 */
[----:B------:R-:W-:Y:S03]  /*09d0*/  BAR.SYNC.DEFER_BLOCKING 0x0 ;  /* 0x0000000000007b1d */ /* 0x000fe60000010000 */
[----:B------:R-:W-:-:S03]  /*09e0*/  ISETP.GE.AND P1, PT, R5, R6, PT ;  /* 0x000000060500720c */ /* 0x000fc60003f26270 */
[----:B------:R-:W-:Y:S05]  /*09f0*/  WARPSYNC.ALL ;  /* 0x0000000000007948 */ /* 0x000fea0003800000 */
[----:B0-----:R-:W-:Y:S02]  /*0a00*/  SHF.R.U32.HI R2, RZ, 0x3, R16 ;  /* 0x00000003ff027819 */ /* 0x001fe40000011610 */
[----:B------:R-:W-:-:S03]  /*0a10*/  LOP3.LUT R7, R16, 0x7, RZ, 0xc0, !PT ;  /* 0x0000000710077812 */ /* 0x000fc600078ec0ff */
[----:B------:R-:W-:Y:S01]  /*0a20*/  IMAD.SHL.U32 R18, R2, 0x8, RZ ;  /* 0x0000000802127824 */ /* 0x000fe200078e00ff */
[----:B------:R-:W-:Y:S02]  /*0a30*/  SHF.R.U32.HI R2, RZ, 0x4, R16 ;  /* 0x00000004ff027819 */ /* 0x000fe40000011610 */
[----:B------:R-:W-:Y:S02]  /*0a40*/  MOV R16, 0x400 ;  /* 0x0000040000107802 */ /* 0x000fe40000000f00 */
[----:B------:R-:W-:Y:S01]  /*0a50*/  LOP3.LUT R7, R18, 0x8, R7, 0xe2, !PT ;  /* 0x0000000812077812 */ /* 0x000fe200078ee207 */
[----:B------:R-:W-:Y:S01]  /*0a60*/  IMAD.SHL.U32 R2, R2, 0x8, RZ ;  /* 0x0000000802027824 */ /* 0x000fe200078e00ff */
[----:B-1----:R-:W-:Y:S01]  /*0a70*/  LEA R19, R17, R16, 0x18 ;  /* 0x0000001011137211 */ /* 0x002fe200078ec0ff */
[----:B------:R-:W-:Y:S02]  /*0a80*/  VIADD R18, R16, 0x200 ;  /* 0x0000020010127836 */ /* 0x000fe40000000000 */
[----:B------:R-:W-:-:S03]  /*0a90*/  IMAD R2, R7, 0x10, R2 ;  /* 0x0000001007027824 */ /* 0x000fc600078e0202 */
[----:B------:R-:W-:Y:S01]  /*0aa0*/  LEA R17, R17, R18, 0x18 ;  /* 0x0000001211117211 */ /* 0x000fe200078ec0ff */
[----:B------:R-:W-:-:S04]  /*0ab0*/  IMAD.U32 R16, R2, 0x2, R19 ;  /* 0x0000000202107824 */ /* 0x000fc800078e0013 */
[----:B------:R-:W-:Y:S02]  /*0ac0*/  IMAD.U32 R20, R2, 0x2, R17 ;  /* 0x0000000202147824 */ /* 0x000fe400078e0011 */
[----:B------:R-:W-:Y:S04]  /*0ad0*/  LDSM.16.M88.4 R16, [R16] ;  /* 0x000000001010783b */ /* 0x000fe80000000200 */
[----:B------:R-:W0:Y:S02]  /*0ae0*/  LDSM.16.MT88.4 R20, [R20] ;  /* 0x000000001414783b */ /* 0x000e240000004200 */
[C---:B0-----:R-:W-:Y:S08]  /*0af0*/  HMMA.16816.F32 R8, R16.reuse, R20, R8 ;  /* 0x000000141008723c */ /* 0x041ff00000001808 */
[----:B------:R-:W-:Y:S01]  /*0b00*/  HMMA.16816.F32 R12, R16, R22, R12 ;  /* 0x00000016100c723c */ /* 0x000fe2000000180c */
[----:B------:R-:W-:Y:S06]  /*0b10*/  BAR.SYNC.DEFER_BLOCKING 0x0 ;  /* 0x0000000000007b1d */ /* 0x000fec0000010000 */
[----:B------:R-:W-:-:S13]  /*0b20*/  @!P1 BRA `(.L_x_3) ;  /* 0xfffffff400c09947 */ /* 0x000fda000383ffff */
.L_x_0:
[----:B------:R-:W0:Y:S01]  /*0b30*/  S2R R3, SR_CgaCtaId ;  /* 0x0000000000037919 */ /* 0x000e220000008800 */
[----:B------:R-:W-:Y:S01]  /*0b40*/  MOV R2, 0x400 ;  /* 0x0000040000027802 */ /* 0x000fe20000000f00 */
[----:B------:R-:W-:Y:S05]  /*0b50*/  WARPSYNC.ALL ;  /* 0x0000000000007948 */ /* 0x000fea0003800000 */
[----:B------:R-:W-:-:S05]  /*0b60*/  VIADD R2, R2, 0x400 ;  /* 0x0000040002027836 */ /* 0x000fca0000000000 */
[----:B0-----:R-:W-:Y:S01]  /*0b70*/  LEA R2, R3, R2, 0x18 ;  /* 0x0000000203027211 */ /* 0x001fe200078ec0ff */
[----:B------:R-:W0:Y:S01]  /*0b80*/  S2R R4, SR_LANEID ;  /* 0x0000000000047919 */ /* 0x000e220000000000 */
[----:B------:R-:W1:Y:S01]  /*0b90*/  LDC R17, c[0x0][0x380] ;  /* 0x0000e000ff117b82 */ /* 0x000e620000000800 */
[----:B0-----:R-:W-:Y:S02]  /*0ba0*/  SHF.R.U32.HI R3, RZ, 0x2, R4 ;  /* 0x00000002ff037819 */ /* 0x001fe40000011604 */
[----:B------:R-:W-:-:S04]  /*0bb0*/  LOP3.LUT R4, R4, 0x3, RZ, 0xc0, !PT ;  /* 0x0000000304047812 */ /* 0x000fc800078ec0ff */
[----:B------:R-:W-:Y:S02]  /*0bc0*/  LEA R3, R3, R4, 0x3 ;  /* 0x0000000403037211 */ /* 0x000fe400078e18ff */
[----:B------:R-:W-:-:S03]  /*0bd0*/  LOP3.LUT R4, R0, 0x1f, RZ, 0xc0, !PT ;  /* 0x0000001f00047812 */ /* 0x000fc600078ec0ff */
[----:B------:R-:W-:Y:S01]  /*0be0*/  IMAD.U32 R16, R3, 0x8, R2 ;  /* 0x0000000803107824 */ /* 0x000fe200078e0002 */
[----:B------:R-:W-:Y:S01]  /*0bf0*/  LEA.HI R5, R4, UR4, RZ, 0x1c ;  /* 0x0000000404057c11 */ /* 0x000fe2000f8fe0ff */
[----:B------:R-:W-:-:S03]  /*0c00*/  IMAD.SHL.U32 R3, R0, 0x4, RZ ;  /* 0x0000000400037824 */ /* 0x000fc600078e00ff */
[----:B------:R0:W-:Y:S01]  /*0c10*/  STS.64 [R16], R8 ;  /* 0x0000000810007388 */ /* 0x0001e20000000a00 */
[----:B------:R-:W-:Y:S01]  /*0c20*/  IMAD R6, R5, R6, UR5 ;  /* 0x0000000505067e24 */ /* 0x000fe2000f8e0206 */
[----:B------:R-:W-:Y:S02]  /*0c30*/  LOP3.LUT R3, R3, 0x7c, RZ, 0xc0, !PT ;  /* 0x0000007c03037812 */ /* 0x000fe400078ec0ff */
[----:B------:R2:W-:Y:S04]  /*0c40*/  STS.64 [R16+0x200], R10 ;  /* 0x0002000a10007388 */ /* 0x0005e80000000a00 */
[----:B------:R2:W-:Y:S04]  /*0c50*/  STS.64 [R16+0x20], R12 ;  /* 0x0000200c10007388 */ /* 0x0005e80000000a00 */
[----:B------:R2:W-:Y:S01]  /*0c60*/  STS.64 [R16+0x220], R14 ;  /* 0x0002200e10007388 */ /* 0x0005e20000000a00 */
[----:B0-----:R-:W-:Y:S01]  /*0c70*/  LOP3.LUT R9, R0, 0xf, RZ, 0xc0, !PT ;  /* 0x0000000f00097812 */ /* 0x001fe200078ec0ff */
[----:B------:R-:W-:-:S04]  /*0c80*/  IMAD.IADD R0, R2, 0x1, R3 ;  /* 0x0000000102007824 */ /* 0x000fc800078e0203 */
[C---:B------:R-:W-:Y:S02]  /*0c90*/  IMAD.IADD R7, R9.reuse, 0x1, R6 ;  /* 0x0000000109077824 */ /* 0x040fe400078e0206 */
[----:B------:R-:W-:Y:S01]  /*0ca0*/  VIADD R6, R9, UR5 ;  /* 0x0000000509067c36 */ /* 0x000fe20008000000 */
[----:B-1----:R-:W-:Y:S06]  /*0cb0*/  BAR.SYNC.DEFER_BLOCKING 0x0 ;  /* 0x0000000000007b1d */ /* 0x002fec0000010000 */
.L_x_4:
[----:B------:R-:W-:Y:S01]  /*0cc0*/  VIMNMX R2, PT, PT, R6, R5, !PT ;  /* 0x0000000506027248 */ /* 0x000fe20007fe0100 */
[----:B------:R-:W-:-:S03]  /*0cd0*/  VIADD R5, R5, 0x2 ;  /* 0x0000000205057836 */ /* 0x000fc60000000000 */
[----:B------:R-:W-:-:S13]  /*0ce0*/  ISETP.GE.AND P0, PT, R2, R17, PT ;  /* 0x000000110200720c */ /* 0x000fda0003f06270 */
[----:B------:R0:W1:Y:S01]  /*0cf0*/  @!P0 LDS R9, [R0] ;  /* 0x0000000000098984 */ /* 0x0000620000000800 */
[----:B------:R-:W3:Y:S01]  /*0d00*/  @!P0 LDC.64 R2, c[0x0][0x398] ;  /* 0x0000e600ff028b82 */ /* 0x000ee20000000a00 */
[----:B0-----:R-:W-:Y:S02]  /*0d10*/  VIADD R0, R0, 0x80 ;  /* 0x0000008000007836 */ /* 0x001fe40000000000 */
[----:B---3--:R-:W-:-:S04]  /*0d20*/  @!P0 IMAD.WIDE R2, R7, 0x4, R2 ;  /* 0x0000000407028825 */ /* 0x008fc800078e0202 */
[----:B------:R-:W-:Y:S01]  /*0d30*/  IMAD R7, R17, 0x2, R7 ;  /* 0x0000000211077824 */ /* 0x000fe200078e0207 */
[----:B-1----:R0:W-:Y:S01]  /*0d40*/  @!P0 STG.E desc[UR10][R2.64], R9 ;  /* 0x0000000902008986 */ /* 0x0021e2000c10190a */
[C---:B------:R-:W-:Y:S01]  /*0d50*/  ISETP.GE.U32.AND P0, PT, R4.reuse, 0xe0, PT ;  /* 0x000000e00400780c */ /* 0x040fe20003f06070 */
[----:B------:R-:W-:-:S12]  /*0d60*/  VIADD R4, R4, 0x20 ;  /* 0x0000002004047836 */ /* 0x000fd80000000000 */
[----:B0-----:R-:W-:Y:S05]  /*0d70*/  @!P0 BRA `(.L_x_4) ;  /* 0xfffffffc00d08947 */ /* 0x001fea000383ffff */
[----:B------:R-:W-:Y:S05]  /*0d80*/  EXIT ;  /* 0x000000000000794d */ /* 0x000fea0003800000 */
.L_x_5:
[----:B------:R-:W-:-:S00]  /*0d90*/  BRA `(.L_x_5) ;  /* 0xfffffffc00fc7947 */ /* 0x000fc0000383ffff */
[----:B------:R-:W-:-:S00]  /*0da0*/  NOP ;  /* 0x0000000000007918 */ /* 0x000fc00000000000 */
        /* <DEDUP_REMOVED lines=13> */
.L_x_6:


//--------------------- .nv.shared.block_matrix_multiply --------------------------
	.section	.nv.shared.block_matrix_multiply,"aw",@nobits
	.sectionflags	@""
	.align	4
.nv.shared.block_matrix_multiply:
	.zero		3072


//--------------------- .nv.shared.reserved.0     --------------------------
	.section	.nv.shared.reserved.0,"aw",@nobits
	.weak		__nv_reservedSMEM_offset_0_alias
	.size		__nv_reservedSMEM_offset_0_alias, 0, 64
	.other		__nv_reservedSMEM_offset_0_alias,@"STO_CUDA_RESERVED_SHARED STV_DEFAULT"
__nv_reservedSMEM_offset_0_alias:
	.zero		0
	.zero		64


//--------------------- .nv.constant0.block_matrix_multiply --------------------------
	.section	.nv.constant0.block_matrix_multiply,"a",@progbits
	.sectionflags	@""
	.align	4
.nv.constant0.block_matrix_multiply:
	.zero		928


//--------------------- SYMBOLS --------------------------

	.type		.nv.reservedSmem.offset0,@object
	.size		.nv.reservedSmem.offset0,0x4
	.type		.nv.reservedSmem.cap,@object
	.size		.nv.reservedSmem.cap,0x4
